//
// Generated by NVIDIA NVVM Compiler
//
// Compiler Build ID: CL-36424714
// Cuda compilation tools, release 13.0, V13.0.88
// Based on NVVM 20.0.0
//

.version 9.0
.target sm_100
.address_size 64

	// .globl	_Z11dot_productPdS_S_
.extern .func  (.param .b32 func_retval0) vprintf
(
	.param .b64 vprintf_param_0,
	.param .b64 vprintf_param_1
)
;
.global .align 1 .b8 $str[10] = {37, 108, 120, 44, 32, 37, 108, 97, 10};

.visible .entry _Z11dot_productPdS_S_(
	.param .u64 .ptr .align 1 _Z11dot_productPdS_S__param_0,
	.param .u64 .ptr .align 1 _Z11dot_productPdS_S__param_1,
	.param .u64 .ptr .align 1 _Z11dot_productPdS_S__param_2
)
{
	.local .align 16 .b8 	__local_depot0[16];
	.reg .b64 	%SP;
	.reg .b64 	%SPL;
	.reg .b32 	%r<9>;
	.reg .b64 	%rd<12>;
	.reg .b64 	%fd<16>;

	mov.u64 	%SPL, __local_depot0;
	cvta.local.u64 	%SP, %SPL;
	ld.param.u64 	%rd1, [_Z11dot_productPdS_S__param_0];
	ld.param.u64 	%rd2, [_Z11dot_productPdS_S__param_1];
	ld.param.u64 	%rd3, [_Z11dot_productPdS_S__param_2];
	cvta.to.global.u64 	%rd4, %rd3;
	mov.b64 	%rd5, 0;
	st.global.u64 	[%rd4], %rd5;
	add.u64 	%rd6, %SP, 0;
	add.u64 	%rd7, %SPL, 0;
	cvta.to.global.u64 	%rd8, %rd1;
	cvta.to.global.u64 	%rd9, %rd2;
	ld.global.f64 	%fd1, [%rd8];
	ld.global.f64 	%fd2, [%rd9];
	fma.rn.f64 	%fd3, %fd1, %fd2, 0d0000000000000000;
	st.global.f64 	[%rd4], %fd3;
	st.local.v2.f64 	[%rd7], {%fd3, %fd3};
	mov.u64 	%rd10, $str;
	cvta.global.u64 	%rd11, %rd10;
	{ // callseq 0, 0
	.param .b64 param0;
	st.param.b64 	[param0], %rd11;
	.param .b64 param1;
	st.param.b64 	[param1], %rd6;
	.param .b32 retval0;
	call.uni (retval0), 
	vprintf, 
	(
	param0, 
	param1
	);
	ld.param.b32 	%r1, [retval0];
	} // callseq 0
	ld.global.f64 	%fd4, [%rd8+8];
	ld.global.f64 	%fd5, [%rd9+8];
	ld.global.f64 	%fd6, [%rd4];
	fma.rn.f64 	%fd7, %fd4, %fd5, %fd6;
	st.global.f64 	[%rd4], %fd7;
	st.local.v2.f64 	[%rd7], {%fd7, %fd7};
	{ // callseq 1, 0
	.param .b64 param0;
	st.param.b64 	[param0], %rd11;
	.param .b64 param1;
	st.param.b64 	[param1], %rd6;
	.param .b32 retval0;
	call.uni (retval0), 
	vprintf, 
	(
	param0, 
	param1
	);
	ld.param.b32 	%r3, [retval0];
	} // callseq 1
	ld.global.f64 	%fd8, [%rd8+16];
	ld.global.f64 	%fd9, [%rd9+16];
	ld.global.f64 	%fd10, [%rd4];
	fma.rn.f64 	%fd11, %fd8, %fd9, %fd10;
	st.global.f64 	[%rd4], %fd11;
	st.local.v2.f64 	[%rd7], {%fd11, %fd11};
	{ // callseq 2, 0
	.param .b64 param0;
	st.param.b64 	[param0], %rd11;
	.param .b64 param1;
	st.param.b64 	[param1], %rd6;
	.param .b32 retval0;
	call.uni (retval0), 
	vprintf, 
	(
	param0, 
	param1
	);
	ld.param.b32 	%r5, [retval0];
	} // callseq 2
	ld.global.f64 	%fd12, [%rd8+24];
	ld.global.f64 	%fd13, [%rd9+24];
	ld.global.f64 	%fd14, [%rd4];
	fma.rn.f64 	%fd15, %fd12, %fd13, %fd14;
	st.global.f64 	[%rd4], %fd15;
	st.local.v2.f64 	[%rd7], {%fd15, %fd15};
	{ // callseq 3, 0
	.param .b64 param0;
	st.param.b64 	[param0], %rd11;
	.param .b64 param1;
	st.param.b64 	[param1], %rd6;
	.param .b32 retval0;
	call.uni (retval0), 
	vprintf, 
	(
	param0, 
	param1
	);
	ld.param.b32 	%r7, [retval0];
	} // callseq 3
	ret;

}


// ===== COMPILED SASS (sm_100) =====

	.target	sm_100

	.elftype	@"ET_EXEC"


//--------------------- .note.nv.tkinfo           --------------------------
	.section	.note.nv.tkinfo,"",@"SHT_NOTE"
	.sectionflags	@"SHF_NOTE_NV_TKINFO"
	.tkinfo
        /*0018*/ 	.word	0x00000002
        /*0030*/ 	.string	""
        /*0030*/ 	.string	"ptxas"
        /*0030*/ 	.string	"Cuda compilation tools, release 13.0, V13.0.88"
        /*0030*/ 	.string	"Build cuda_13.0.r13.0/compiler.36424714_0"
        /*0030*/ 	.string	"-arch sm_100 -m 64 "



//--------------------- .note.nv.cuinfo           --------------------------
	.section	.note.nv.cuinfo,"",@"SHT_NOTE"
	.sectionflags	@"SHF_NOTE_NV_CUINFO"
        /*0018*/ 	.short	0x0002
        /*001a*/ 	.short	0x0064
        /*001c*/ 	.short	0x0082
	.zero		2


//--------------------- .nv.info                  --------------------------
	.section	.nv.info,"",@"SHT_CUDA_INFO"
	.align	4


	//----- nvinfo : EIATTR_REGCOUNT
	.align		4
        /*0000*/ 	.byte	0x04, 0x2f
        /*0002*/ 	.short	(.L_2 - .L_1)
	.align		4
.L_1:
        /*0004*/ 	.word	index@(_Z11dot_productPdS_S_)
        /*0008*/ 	.word	0x00000018


	//----- nvinfo : EIATTR_FRAME_SIZE
	.align		4
.L_2:
        /*000c*/ 	.byte	0x04, 0x11
        /*000e*/ 	.short	(.L_4 - .L_3)
	.align		4
.L_3:
        /*0010*/ 	.word	index@(_Z11dot_productPdS_S_)
        /*0014*/ 	.word	0x00000010


	//----- nvinfo : EIATTR_MIN_STACK_SIZE
	.align		4
.L_4:
        /*0018*/ 	.byte	0x04, 0x12
        /*001a*/ 	.short	(.L_6 - .L_5)
	.align		4
.L_5:
        /*001c*/ 	.word	index@(_Z11dot_productPdS_S_)
        /*0020*/ 	.word	0x00000010
.L_6:


//--------------------- .nv.compat                --------------------------
	.section	.nv.compat,"",@"SHT_CUDA_COMPAT_INFO"
	.align	4
        /*0000*/ 	.byte	0x02, 0x09, 0x00, 0x00, 0x02, 0x02, 0x01, 0x00, 0x02, 0x05, 0x05, 0x00, 0x03, 0x07, 0x01, 0x01
        /*0010*/ 	.byte	0x02, 0x03, 0x00, 0x00, 0x02, 0x06, 0x01, 0x00, 0x04, 0x0b, 0x08, 0x00, 0x01, 0x00, 0x00, 0x00
        /*0020*/ 	.byte	0x00, 0x00, 0x00, 0x00


//--------------------- .nv.info._Z11dot_productPdS_S_ --------------------------
	.section	.nv.info._Z11dot_productPdS_S_,"",@"SHT_CUDA_INFO"
	.sectionflags	@""
	.align	4


	//----- nvinfo : EIATTR_CUDA_API_VERSION
	.align		4
        /*0000*/ 	.byte	0x04, 0x37
        /*0002*/ 	.short	(.L_8 - .L_7)
.L_7:
        /*0004*/ 	.word	0x00000082


	//----- nvinfo : EIATTR_KPARAM_INFO
	.align		4
.L_8:
        /*0008*/ 	.byte	0x04, 0x17
        /*000a*/ 	.short	(.L_10 - .L_9)
.L_9:
        /*000c*/ 	.word	0x00000000
        /*0010*/ 	.short	0x0002
        /*0012*/ 	.short	0x0010
        /*0014*/ 	.byte	0x00, 0xf5, 0x21, 0x00


	//----- nvinfo : EIATTR_KPARAM_INFO
	.align		4
.L_10:
        /*0018*/ 	.byte	0x04, 0x17
        /*001a*/ 	.short	(.L_12 - .L_11)
.L_11:
        /*001c*/ 	.word	0x00000000
        /*0020*/ 	.short	0x0001
        /*0022*/ 	.short	0x0008
        /*0024*/ 	.byte	0x00, 0xf5, 0x21, 0x00


	//----- nvinfo : EIATTR_KPARAM_INFO
	.align		4
.L_12:
        /*0028*/ 	.byte	0x04, 0x17
        /*002a*/ 	.short	(.L_14 - .L_13)
.L_13:
        /*002c*/ 	.word	0x00000000
        /*0030*/ 	.short	0x0000
        /*0032*/ 	.short	0x0000
        /*0034*/ 	.byte	0x00, 0xf5, 0x21, 0x00


	//----- nvinfo : EIATTR_SPARSE_MMA_MASK
	.align		4
.L_14:
        /*0038*/ 	.byte	0x03, 0x50
        /*003a*/ 	.short	0x0000


	//----- nvinfo : EIATTR_MAXREG_COUNT
	.align		4
        /*003c*/ 	.byte	0x03, 0x1b
        /*003e*/ 	.short	0x00ff


	//----- nvinfo : EIATTR_EXTERNS
	.align		4
        /*0040*/ 	.byte	0x04, 0x0f
        /*0042*/ 	.short	(.L_16 - .L_15)


	//   ....[0]....
	.align		4
.L_15:
        /*0044*/ 	.word	index@(vprintf)


	//----- nvinfo : EIATTR_MERCURY_ISA_VERSION
	.align		4
.L_16:
        /*0048*/ 	.byte	0x03, 0x5f
        /*004a*/ 	.short	0x0101


	//----- nvinfo : EIATTR_VRC_CTA_INIT_COUNT
	.align		4
        /*004c*/ 	.byte	0x02, 0x4a
	.zero		1
	.zero		1


	//----- nvinfo : EIATTR_SYSCALL_OFFSETS
	.align		4
        /*0050*/ 	.byte	0x04, 0x46
        /*0052*/ 	.short	(.L_18 - .L_17)


	//   ....[0]....
.L_17:
        /*0054*/ 	.word	0x000001a0


	//   ....[1]....
        /*0058*/ 	.word	0x000002d0


	//   ....[2]....
        /*005c*/ 	.word	0x00000400


	//   ....[3]....
        /*0060*/ 	.word	0x00000530


	//----- nvinfo : EIATTR_EXIT_INSTR_OFFSETS
	.align		4
.L_18:
        /*0064*/ 	.byte	0x04, 0x1c
        /*0066*/ 	.short	(.L_20 - .L_19)


	//   ....[0]....
.L_19:
        /*0068*/ 	.word	0x00000540


	//----- nvinfo : EIATTR_CBANK_PARAM_SIZE
	.align		4
.L_20:
        /*006c*/ 	.byte	0x03, 0x19
        /*006e*/ 	.short	0x0018


	//----- nvinfo : EIATTR_PARAM_CBANK
	.align		4
        /*0070*/ 	.byte	0x04, 0x0a
        /*0072*/ 	.short	(.L_22 - .L_21)
	.align		4
.L_21:
        /*0074*/ 	.word	index@(.nv.constant0._Z11dot_productPdS_S_)
        /*0078*/ 	.short	0x0380
        /*007a*/ 	.short	0x0018


	//----- nvinfo : EIATTR_SW_WAR
	.align		4
.L_22:
        /*007c*/ 	.byte	0x04, 0x36
        /*007e*/ 	.short	(.L_24 - .L_23)
.L_23:
        /*0080*/ 	.word	0x00000008
.L_24:


//--------------------- .nv.callgraph             --------------------------
	.section	.nv.callgraph,"",@"SHT_CUDA_CALLGRAPH"
	.align	4
	.sectionentsize	8
	.align		4
        /*0000*/ 	.word	0x00000000
	.align		4
        /*0004*/ 	.word	0xffffffff
	.align		4
        /*0008*/ 	.word	index@(_Z11dot_productPdS_S_)
	.align		4
        /*000c*/ 	.word	index@(vprintf)
	.align		4
        /*0010*/ 	.word	0x00000000
	.align		4
        /*0014*/ 	.word	0xfffffffe
	.align		4
        /*0018*/ 	.word	0x00000000
	.align		4
        /*001c*/ 	.word	0xfffffffd
	.align		4
        /*0020*/ 	.word	0x00000000
	.align		4
        /*0024*/ 	.word	0xfffffffc


//--------------------- .nv.constant4             --------------------------
	.section	.nv.constant4,"a",@progbits
	.align	8
	.align		8
.nv.constant4:
        /*0000*/ 	.dword	vprintf
	.align		8
        /*0008*/ 	.dword	$str


//--------------------- .text._Z11dot_productPdS_S_ --------------------------
	.section	.text._Z11dot_productPdS_S_,"ax",@progbits
	.align	128
        .global         _Z11dot_productPdS_S_
        .type           _Z11dot_productPdS_S_,@function
        .size           _Z11dot_productPdS_S_,(.L_x_5 - _Z11dot_productPdS_S_)
        .other          _Z11dot_productPdS_S_,@"STO_CUDA_ENTRY STV_DEFAULT"
_Z11dot_productPdS_S_:
.text._Z11dot_productPdS_S_:
[----:B------:R-:W0:Y:S08]  /*0000*/  LDC R1, c[0x0][0x37c] ;  /* 0x0000df00ff017b82 */ /* 0x000e300000000800 */
[----:B------:R-:W1:Y:S01]  /*0010*/  LDC.64 R8, c[0x0][0x390] ;  /* 0x0000e400ff087b82 */ /* 0x000e620000000a00 */
[----:B------:R-:W1:Y:S01]  /*0020*/  LDCU.64 UR36, c[0x0][0x358] ;  /* 0x00006b00ff2477ac */ /* 0x000e620008000a00 */
[----:B0-----:R-:W-:-:S06]  /*0030*/  VIADD R1, R1, 0xfffffff0 ;  /* 0xfffffff001017836 */ /* 0x001fcc0000000000 */
[----:B------:R-:W0:Y:S08]  /*0040*/  LDC.64 R4, c[0x0][0x380] ;  /* 0x0000e000ff047b82 */ /* 0x000e300000000a00 */
[----:B------:R-:W2:Y:S01]  /*0050*/  LDC.64 R6, c[0x0][0x388] ;  /* 0x0000e200ff067b82 */ /* 0x000ea20000000a00 */
[----:B------:R-:W3:Y:S01]  /*0060*/  LDCU UR4, c[0x0][0x2f8] ;  /* 0x00005f00ff0477ac */ /* 0x000ee20008000800 */
[----:B------:R-:W-:Y:S01]  /*0070*/  MOV R2, 0x0 ;  /* 0x0000000000027802 */ /* 0x000fe20000000f00 */
[----:B------:R-:W4:Y:S01]  /*0080*/  LDCU UR5, c[0x0][0x2fc] ;  /* 0x00005f80ff0577ac */ /* 0x000f220008000800 */
[----:B-1----:R1:W-:Y:S01]  /*0090*/  STG.E.64 desc[UR36][R8.64], RZ ;  /* 0x000000ff08007986 */ /* 0x0023e2000c101b24 */
[----:B------:R-:W5:Y:S03]  /*00a0*/  LDCU.64 UR6, c[0x4][0x8] ;  /* 0x01000100ff0677ac */ /* 0x000f660008000a00 */
[----:B0-----:R-:W5:Y:S04]  /*00b0*/  LDG.E.64 R4, desc[UR36][R4.64] ;  /* 0x0000002404047981 */ /* 0x001f68000c1e1b00 */
[----:B--2---:R-:W5:Y:S01]  /*00c0*/  LDG.E.64 R6, desc[UR36][R6.64] ;  /* 0x0000002406067981 */ /* 0x004f62000c1e1b00 */
[----:B------:R1:W0:Y:S01]  /*00d0*/  LDC.64 R10, c[0x4][R2] ;  /* 0x01000000020a7b82 */ /* 0x0002220000000a00 */
[----:B---3--:R-:W-:-:S05]  /*00e0*/  IADD3 R16, P0, PT, R1, UR4, RZ ;  /* 0x0000000401107c10 */ /* 0x008fca000ff1e0ff */
[----:B----4-:R-:W-:Y:S01]  /*00f0*/  IMAD.X R17, RZ, RZ, UR5, P0 ;  /* 0x00000005ff117e24 */ /* 0x010fe200080e06ff */
[----:B-----5:R-:W-:Y:S01]  /*0100*/  DFMA R12, R4, R6, RZ ;  /* 0x00000006040c722b */ /* 0x020fe200000000ff */
[----:B------:R-:W-:Y:S01]  /*0110*/  IMAD.U32 R4, RZ, RZ, UR6 ;  /* 0x00000006ff047e24 */ /* 0x000fe2000f8e00ff */
[----:B------:R-:W-:Y:S01]  /*0120*/  MOV R5, UR7 ;  /* 0x0000000700057c02 */ /* 0x000fe20008000f00 */
[----:B------:R-:W-:Y:S02]  /*0130*/  IMAD.MOV.U32 R6, RZ, RZ, R16 ;  /* 0x000000ffff067224 */ /* 0x000fe400078e0010 */
[----:B------:R-:W-:Y:S02]  /*0140*/  IMAD.MOV.U32 R7, RZ, RZ, R17 ;  /* 0x000000ffff077224 */ /* 0x000fe400078e0011 */
[----:B------:R1:W-:Y:S03]  /*0150*/  STG.E.64 desc[UR36][R8.64], R12 ;  /* 0x0000000c08007986 */ /* 0x0003e6000c101b24 */
[----:B------:R-:W-:Y:S01]  /*0160*/  IMAD.MOV.U32 R14, RZ, RZ, R12 ;  /* 0x000000ffff0e7224 */ /* 0x000fe200078e000c */
[----:B------:R-:W-:-:S05]  /*0170*/  MOV R15, R13 ;  /* 0x0000000d000f7202 */ /* 0x000fca0000000f00 */
[----:B0-----:R1:W-:Y:S02]  /*0180*/  STL.128 [R1], R12 ;  /* 0x0000000c01007387 */ /* 0x0013e40000100c00 */
[----:B------:R-:W-:-:S07]  /*0190*/  LEPC R20, `(.L_x_0) ;  /* 0x000000001014794e */ /* 0x000fce0000000000 */
[----:B-1----:R-:W-:Y:S05]  /*01a0*/  CALL.ABS.NOINC R10 ;  /* 0x000000000a007343 */ /* 0x002fea0003c00000 */
.L_x_0:
[----:B------:R-:W0:Y:S01]  /*01b0*/  LDC.64 R6, c[0x0][0x380] ;  /* 0x0000e000ff067b82 */ /* 0x000e220000000a00 */
[----:B------:R-:W1:Y:S07]  /*01c0*/  LDCU.64 UR4, c[0x4][0x8] ;  /* 0x01000100ff0477ac */ /* 0x000e6e0008000a00 */
[----:B------:R-:W2:Y:S08]  /*01d0*/  LDC.64 R12, c[0x0][0x388] ;  /* 0x0000e200ff0c7b82 */ /* 0x000eb00000000a00 */
[----:B------:R-:W3:Y:S01]  /*01e0*/  LDC.64 R14, c[0x0][0x390] ;  /* 0x0000e400ff0e7b82 */ /* 0x000ee20000000a00 */
[----:B0-----:R-:W4:Y:S04]  /*01f0*/  LDG.E.64 R6, desc[UR36][R6.64+0x8] ;  /* 0x0000082406067981 */ /* 0x001f28000c1e1b00 */
[----:B--2---:R-:W4:Y:S04]  /*0200*/  LDG.E.64 R8, desc[UR36][R12.64+0x8] ;  /* 0x000008240c087981 */ /* 0x004f28000c1e1b00 */
[----:B---3--:R-:W4:Y:S01]  /*0210*/  LDG.E.64 R4, desc[UR36][R14.64] ;  /* 0x000000240e047981 */ /* 0x008f22000c1e1b00 */
[----:B------:R0:W2:Y:S01]  /*0220*/  LDC.64 R18, c[0x4][R2] ;  /* 0x0100000002127b82 */ /* 0x0000a20000000a00 */
[----:B----4-:R-:W-:Y:S01]  /*0230*/  DFMA R8, R6, R8, R4 ;  /* 0x000000080608722b */ /* 0x010fe20000000004 */
[----:B-1----:R-:W-:Y:S01]  /*0240*/  IMAD.U32 R4, RZ, RZ, UR4 ;  /* 0x00000004ff047e24 */ /* 0x002fe2000f8e00ff */
[----:B------:R-:W-:Y:S01]  /*0250*/  MOV R5, UR5 ;  /* 0x0000000500057c02 */ /* 0x000fe20008000f00 */
[----:B------:R-:W-:Y:S01]  /*0260*/  IMAD.MOV.U32 R6, RZ, RZ, R16 ;  /* 0x000000ffff067224 */ /* 0x000fe200078e0010 */
[----:B------:R-:W-:-:S03]  /*0270*/  MOV R7, R17 ;  /* 0x0000001100077202 */ /* 0x000fc60000000f00 */
[----:B------:R0:W-:Y:S03]  /*0280*/  STG.E.64 desc[UR36][R14.64], R8 ;  /* 0x000000080e007986 */ /* 0x0001e6000c101b24 */
[----:B------:R-:W-:Y:S01]  /*0290*/  MOV R10, R8 ;  /* 0x00000008000a7202 */ /* 0x000fe20000000f00 */
[----:B------:R-:W-:-:S05]  /*02a0*/  IMAD.MOV.U32 R11, RZ, RZ, R9 ;  /* 0x000000ffff0b7224 */ /* 0x000fca00078e0009 */
[----:B--2---:R0:W-:Y:S02]  /*02b0*/  STL.128 [R1], R8 ;  /* 0x0000000801007387 */ /* 0x0041e40000100c00 */
[----:B------:R-:W-:-:S07]  /*02c0*/  LEPC R20, `(.L_x_1) ;  /* 0x000000001014794e */ /* 0x000fce0000000000 */
[----:B0-----:R-:W-:Y:S05]  /*02d0*/  CALL.ABS.NOINC R18 ;  /* 0x0000000012007343 */ /* 0x001fea0003c00000 */
.L_x_1:
        /* <DEDUP_REMOVED lines=14> */
[----:B------:R-:W-:Y:S01]  /*03c0*/  IMAD.MOV.U32 R10, RZ, RZ, R8 ;  /* 0x000000ffff0a7224 */ /* 0x000fe200078e0008 */
[----:B------:R-:W-:-:S05]  /*03d0*/  MOV R11, R9 ;  /* 0x00000009000b7202 */ /* 0x000fca0000000f00 */
[----:B--2---:R0:W-:Y:S02]  /*03e0*/  STL.128 [R1], R8 ;  /* 0x0000000801007387 */ /* 0x0041e40000100c00 */
[----:B------:R-:W-:-:S07]  /*03f0*/  LEPC R20, `(.L_x_2) ;  /* 0x000000001014794e */ /* 0x000fce0000000000 */
[----:B0-----:R-:W-:Y:S05]  /*0400*/  CALL.ABS.NOINC R18 ;  /* 0x0000000012007343 */ /* 0x001fea0003c00000 */
.L_x_2:
[----:B------:R-:W0:Y:S01]  /*0410*/  LDC.64 R6, c[0x0][0x380] ;  /* 0x0000e000ff067b82 */ /* 0x000e220000000a00 */
[----:B------:R-:W1:Y:S07]  /*0420*/  LDCU.64 UR4, c[0x4][0x8] ;  /* 0x01000100ff0477ac */ /* 0x000e6e0008000a00 */
[----:B------:R-:W2:Y:S08]  /*0430*/  LDC.64 R12, c[0x0][0x388] ;  /* 0x0000e200ff0c7b82 */ /* 0x000eb00000000a00 */
[----:B------:R-:W3:Y:S01]  /*0440*/  LDC.64 R14, c[0x0][0x390] ;  /* 0x0000e400ff0e7b82 */ /* 0x000ee20000000a00 */
[----:B0-----:R-:W4:Y:S04]  /*0450*/  LDG.E.64 R6, desc[UR36][R6.64+0x18] ;  /* 0x0000182406067981 */ /* 0x001f28000c1e1b00 */
[----:B--2---:R-:W4:Y:S04]  /*0460*/  LDG.E.64 R8, desc[UR36][R12.64+0x18] ;  /* 0x000018240c087981 */ /* 0x004f28000c1e1b00 */
[----:B---3--:R-:W4:Y:S01]  /*0470*/  LDG.E.64 R4, desc[UR36][R14.64] ;  /* 0x000000240e047981 */ /* 0x008f22000c1e1b00 */
[----:B------:R-:W0:Y:S01]  /*0480*/  LDC.64 R2, c[0x4][R2] ;  /* 0x0100000002027b82 */ /* 0x000e220000000a00 */
        /* <DEDUP_REMOVED lines=8> */
[----:B0-----:R1:W-:Y:S02]  /*0510*/  STL.128 [R1], R8 ;  /* 0x0000000801007387 */ /* 0x0013e40000100c00 */
[----:B------:R-:W-:-:S07]  /*0520*/  LEPC R20, `(.L_x_3) ;  /* 0x000000001014794e */ /* 0x000fce0000000000 */
[----:B-1----:R-:W-:Y:S05]  /*0530*/  CALL.ABS.NOINC R2 ;  /* 0x0000000002007343 */ /* 0x002fea0003c00000 */
.L_x_3:
[----:B------:R-:W-:Y:S05]  /*0540*/  EXIT ;  /* 0x000000000000794d */ /* 0x000fea0003800000 */
.L_x_4:
[----:B------:R-:W-:-:S00]  /*0550*/  BRA `(.L_x_4) ;  /* 0xfffffffc00fc7947 */ /* 0x000fc0000383ffff */
[----:B------:R-:W-:-:S00]  /*0560*/  NOP ;  /* 0x0000000000007918 */ /* 0x000fc00000000000 */
        /* <DEDUP_REMOVED lines=9> */
.L_x_5:


//--------------------- .nv.global.init           --------------------------
	.section	.nv.global.init,"aw",@progbits
.nv.global.init:
	.type		$str,@object
	.size		$str,(.L_0 - $str)
$str:
        /*0000*/ 	.byte	0x25, 0x6c, 0x78, 0x2c, 0x20, 0x25, 0x6c, 0x61, 0x0a, 0x00
.L_0:


//--------------------- .nv.shared.reserved.0     --------------------------
	.section	.nv.shared.reserved.0,"aw",@nobits
	.weak		__nv_reservedSMEM_offset_0_alias
	.size		__nv_reservedSMEM_offset_0_alias, 0, 64
	.other		__nv_reservedSMEM_offset_0_alias,@"STO_CUDA_RESERVED_SHARED STV_DEFAULT"
__nv_reservedSMEM_offset_0_alias:
	.zero		0
	.zero		64


//--------------------- .nv.constant0._Z11dot_productPdS_S_ --------------------------
	.section	.nv.constant0._Z11dot_productPdS_S_,"a",@progbits
	.sectionflags	@""
	.align	4
.nv.constant0._Z11dot_productPdS_S_:
	.zero		920


//--------------------- SYMBOLS --------------------------

	.type		.nv.reservedSmem.offset0,@object
	.size		.nv.reservedSmem.offset0,0x4
	.type		vprintf,@function
